//
// Generated by NVIDIA NVVM Compiler
//
// Compiler Build ID: CL-36424714
// Cuda compilation tools, release 13.0, V13.0.88
// Based on NVVM 20.0.0
//

.version 9.0
.target sm_100
.address_size 64

	// .globl	_Z12mandelKernelPimffffi

.visible .entry _Z12mandelKernelPimffffi(
	.param .u64 .ptr .align 1 _Z12mandelKernelPimffffi_param_0,
	.param .u64 _Z12mandelKernelPimffffi_param_1,
	.param .f32 _Z12mandelKernelPimffffi_param_2,
	.param .f32 _Z12mandelKernelPimffffi_param_3,
	.param .f32 _Z12mandelKernelPimffffi_param_4,
	.param .f32 _Z12mandelKernelPimffffi_param_5,
	.param .u32 _Z12mandelKernelPimffffi_param_6
)
{
	.reg .pred 	%p<4>;
	.reg .b32 	%r<17>;
	.reg .b32 	%f<20>;
	.reg .b64 	%rd<8>;

	ld.param.u64 	%rd1, [_Z12mandelKernelPimffffi_param_0];
	ld.param.u64 	%rd2, [_Z12mandelKernelPimffffi_param_1];
	ld.param.f32 	%f9, [_Z12mandelKernelPimffffi_param_2];
	ld.param.f32 	%f10, [_Z12mandelKernelPimffffi_param_3];
	ld.param.f32 	%f11, [_Z12mandelKernelPimffffi_param_4];
	ld.param.f32 	%f12, [_Z12mandelKernelPimffffi_param_5];
	ld.param.u32 	%r6, [_Z12mandelKernelPimffffi_param_6];
	mov.u32 	%r8, %ctaid.x;
	mov.u32 	%r9, %ntid.x;
	mov.u32 	%r10, %tid.x;
	mad.lo.s32 	%r1, %r8, %r9, %r10;
	mov.u32 	%r11, %ctaid.y;
	mov.u32 	%r12, %ntid.y;
	mov.u32 	%r13, %tid.y;
	mad.lo.s32 	%r2, %r11, %r12, %r13;
	cvt.rn.f32.s32 	%f13, %r1;
	fma.rn.f32 	%f1, %f11, %f13, %f9;
	cvt.rn.f32.u32 	%f14, %r2;
	fma.rn.f32 	%f2, %f12, %f14, %f10;
	setp.lt.s32 	%p1, %r6, 1;
	mov.b32 	%r16, 0;
	@%p1 bra 	$L__BB0_4;
	mov.b32 	%r15, 0;
	mov.f32 	%f18, %f2;
	mov.f32 	%f19, %f1;
$L__BB0_2:
	mul.f32 	%f5, %f19, %f19;
	mul.f32 	%f6, %f18, %f18;
	add.f32 	%f15, %f5, %f6;
	setp.gt.f32 	%p2, %f15, 0f40800000;
	mov.u32 	%r16, %r15;
	@%p2 bra 	$L__BB0_4;
	sub.f32 	%f16, %f5, %f6;
	add.f32 	%f17, %f19, %f19;
	add.f32 	%f19, %f1, %f16;
	fma.rn.f32 	%f18, %f17, %f18, %f2;
	add.s32 	%r15, %r15, 1;
	setp.ne.s32 	%p3, %r15, %r6;
	mov.u32 	%r16, %r6;
	@%p3 bra 	$L__BB0_2;
$L__BB0_4:
	cvta.to.global.u64 	%rd3, %rd1;
	cvt.u64.u32 	%rd4, %r2;
	mad.lo.s64 	%rd5, %rd2, %rd4, %rd3;
	mul.wide.s32 	%rd6, %r1, 4;
	add.s64 	%rd7, %rd5, %rd6;
	st.global.u32 	[%rd7], %r16;
	ret;

}


// ===== COMPILED SASS (sm_100) =====

	.target	sm_100

	.elftype	@"ET_EXEC"


//--------------------- .note.nv.tkinfo           --------------------------
	.section	.note.nv.tkinfo,"",@"SHT_NOTE"
	.sectionflags	@"SHF_NOTE_NV_TKINFO"
	.tkinfo
        /*0018*/ 	.word	0x00000002
        /*0030*/ 	.string	""
        /*0030*/ 	.string	"ptxas"
        /*0030*/ 	.string	"Cuda compilation tools, release 13.0, V13.0.88"
        /*0030*/ 	.string	"Build cuda_13.0.r13.0/compiler.36424714_0"
        /*0030*/ 	.string	"-arch sm_100 -m 64 "



//--------------------- .note.nv.cuinfo           --------------------------
	.section	.note.nv.cuinfo,"",@"SHT_NOTE"
	.sectionflags	@"SHF_NOTE_NV_CUINFO"
        /*0018*/ 	.short	0x0002
        /*001a*/ 	.short	0x0064
        /*001c*/ 	.short	0x0082
	.zero		2


//--------------------- .nv.info                  --------------------------
	.section	.nv.info,"",@"SHT_CUDA_INFO"
	.align	4


	//----- nvinfo : EIATTR_REGCOUNT
	.align		4
        /*0000*/ 	.byte	0x04, 0x2f
        /*0002*/ 	.short	(.L_1 - .L_0)
	.align		4
.L_0:
        /*0004*/ 	.word	index@(_Z12mandelKernelPimffffi)
        /*0008*/ 	.word	0x00000012


	//----- nvinfo : EIATTR_FRAME_SIZE
	.align		4
.L_1:
        /*000c*/ 	.byte	0x04, 0x11
        /*000e*/ 	.short	(.L_3 - .L_2)
	.align		4
.L_2:
        /*0010*/ 	.word	index@(_Z12mandelKernelPimffffi)
        /*0014*/ 	.word	0x00000000


	//----- nvinfo : EIATTR_MIN_STACK_SIZE
	.align		4
.L_3:
        /*0018*/ 	.byte	0x04, 0x12
        /*001a*/ 	.short	(.L_5 - .L_4)
	.align		4
.L_4:
        /*001c*/ 	.word	index@(_Z12mandelKernelPimffffi)
        /*0020*/ 	.word	0x00000000
.L_5:


//--------------------- .nv.compat                --------------------------
	.section	.nv.compat,"",@"SHT_CUDA_COMPAT_INFO"
	.align	4
        /*0000*/ 	.byte	0x02, 0x09, 0x00, 0x00, 0x02, 0x02, 0x01, 0x00, 0x02, 0x05, 0x05, 0x00, 0x03, 0x07, 0x01, 0x01
        /*0010*/ 	.byte	0x02, 0x03, 0x00, 0x00, 0x02, 0x06, 0x01, 0x00, 0x04, 0x0b, 0x08, 0x00, 0x01, 0x00, 0x00, 0x00
        /*0020*/ 	.byte	0x00, 0x00, 0x00, 0x00


//--------------------- .nv.info._Z12mandelKernelPimffffi --------------------------
	.section	.nv.info._Z12mandelKernelPimffffi,"",@"SHT_CUDA_INFO"
	.sectionflags	@""
	.align	4


	//----- nvinfo : EIATTR_CUDA_API_VERSION
	.align		4
        /*0000*/ 	.byte	0x04, 0x37
        /*0002*/ 	.short	(.L_7 - .L_6)
.L_6:
        /*0004*/ 	.word	0x00000082


	//----- nvinfo : EIATTR_KPARAM_INFO
	.align		4
.L_7:
        /*0008*/ 	.byte	0x04, 0x17
        /*000a*/ 	.short	(.L_9 - .L_8)
.L_8:
        /*000c*/ 	.word	0x00000000
        /*0010*/ 	.short	0x0006
        /*0012*/ 	.short	0x0020
        /*0014*/ 	.byte	0x00, 0xf0, 0x11, 0x00


	//----- nvinfo : EIATTR_KPARAM_INFO
	.align		4
.L_9:
        /*0018*/ 	.byte	0x04, 0x17
        /*001a*/ 	.short	(.L_11 - .L_10)
.L_10:
        /*001c*/ 	.word	0x00000000
        /*0020*/ 	.short	0x0005
        /*0022*/ 	.short	0x001c
        /*0024*/ 	.byte	0x00, 0xf0, 0x11, 0x00


	//----- nvinfo : EIATTR_KPARAM_INFO
	.align		4
.L_11:
        /*0028*/ 	.byte	0x04, 0x17
        /*002a*/ 	.short	(.L_13 - .L_12)
.L_12:
        /*002c*/ 	.word	0x00000000
        /*0030*/ 	.short	0x0004
        /*0032*/ 	.short	0x0018
        /*0034*/ 	.byte	0x00, 0xf0, 0x11, 0x00


	//----- nvinfo : EIATTR_KPARAM_INFO
	.align		4
.L_13:
        /*0038*/ 	.byte	0x04, 0x17
        /*003a*/ 	.short	(.L_15 - .L_14)
.L_14:
        /*003c*/ 	.word	0x00000000
        /*0040*/ 	.short	0x0003
        /*0042*/ 	.short	0x0014
        /*0044*/ 	.byte	0x00, 0xf0, 0x11, 0x00


	//----- nvinfo : EIATTR_KPARAM_INFO
	.align		4
.L_15:
        /*0048*/ 	.byte	0x04, 0x17
        /*004a*/ 	.short	(.L_17 - .L_16)
.L_16:
        /*004c*/ 	.word	0x00000000
        /*0050*/ 	.short	0x0002
        /*0052*/ 	.short	0x0010
        /*0054*/ 	.byte	0x00, 0xf0, 0x11, 0x00


	//----- nvinfo : EIATTR_KPARAM_INFO
	.align		4
.L_17:
        /*0058*/ 	.byte	0x04, 0x17
        /*005a*/ 	.short	(.L_19 - .L_18)
.L_18:
        /*005c*/ 	.word	0x00000000
        /*0060*/ 	.short	0x0001
        /*0062*/ 	.short	0x0008
        /*0064*/ 	.byte	0x00, 0xf0, 0x21, 0x00


	//----- nvinfo : EIATTR_KPARAM_INFO
	.align		4
.L_19:
        /*0068*/ 	.byte	0x04, 0x17
        /*006a*/ 	.short	(.L_21 - .L_20)
.L_20:
        /*006c*/ 	.word	0x00000000
        /*0070*/ 	.short	0x0000
        /*0072*/ 	.short	0x0000
        /*0074*/ 	.byte	0x00, 0xf5, 0x21, 0x00


	//----- nvinfo : EIATTR_SPARSE_MMA_MASK
	.align		4
.L_21:
        /*0078*/ 	.byte	0x03, 0x50
        /*007a*/ 	.short	0x0000


	//----- nvinfo : EIATTR_MAXREG_COUNT
	.align		4
        /*007c*/ 	.byte	0x03, 0x1b
        /*007e*/ 	.short	0x00ff


	//----- nvinfo : EIATTR_MERCURY_ISA_VERSION
	.align		4
        /*0080*/ 	.byte	0x03, 0x5f
        /*0082*/ 	.short	0x0101


	//----- nvinfo : EIATTR_VRC_CTA_INIT_COUNT
	.align		4
        /*0084*/ 	.byte	0x02, 0x4a
	.zero		1
	.zero		1


	//----- nvinfo : EIATTR_EXIT_INSTR_OFFSETS
	.align		4
        /*0088*/ 	.byte	0x04, 0x1c
        /*008a*/ 	.short	(.L_23 - .L_22)


	//   ....[0]....
.L_22:
        /*008c*/ 	.word	0x000002e0


	//----- nvinfo : EIATTR_CRS_STACK_SIZE
	.align		4
.L_23:
        /*0090*/ 	.byte	0x04, 0x1e
        /*0092*/ 	.short	(.L_25 - .L_24)
.L_24:
        /*0094*/ 	.word	0x00000000


	//----- nvinfo : EIATTR_CBANK_PARAM_SIZE
	.align		4
.L_25:
        /*0098*/ 	.byte	0x03, 0x19
        /*009a*/ 	.short	0x0024


	//----- nvinfo : EIATTR_PARAM_CBANK
	.align		4
        /*009c*/ 	.byte	0x04, 0x0a
        /*009e*/ 	.short	(.L_27 - .L_26)
	.align		4
.L_26:
        /*00a0*/ 	.word	index@(.nv.constant0._Z12mandelKernelPimffffi)
        /*00a4*/ 	.short	0x0380
        /*00a6*/ 	.short	0x0024


	//----- nvinfo : EIATTR_SW_WAR
	.align		4
.L_27:
        /*00a8*/ 	.byte	0x04, 0x36
        /*00aa*/ 	.short	(.L_29 - .L_28)
.L_28:
        /*00ac*/ 	.word	0x00000008
.L_29:


//--------------------- .nv.callgraph             --------------------------
	.section	.nv.callgraph,"",@"SHT_CUDA_CALLGRAPH"
	.align	4
	.sectionentsize	8
	.align		4
        /*0000*/ 	.word	0x00000000
	.align		4
        /*0004*/ 	.word	0xffffffff
	.align		4
        /*0008*/ 	.word	0x00000000
	.align		4
        /*000c*/ 	.word	0xfffffffe
	.align		4
        /*0010*/ 	.word	0x00000000
	.align		4
        /*0014*/ 	.word	0xfffffffd
	.align		4
        /*0018*/ 	.word	0x00000000
	.align		4
        /*001c*/ 	.word	0xfffffffc


//--------------------- .text._Z12mandelKernelPimffffi --------------------------
	.section	.text._Z12mandelKernelPimffffi,"ax",@progbits
	.align	128
        .global         _Z12mandelKernelPimffffi
        .type           _Z12mandelKernelPimffffi,@function
        .size           _Z12mandelKernelPimffffi,(.L_x_4 - _Z12mandelKernelPimffffi)
        .other          _Z12mandelKernelPimffffi,@"STO_CUDA_ENTRY STV_DEFAULT"
_Z12mandelKernelPimffffi:
.text._Z12mandelKernelPimffffi:
[----:B------:R-:W-:Y:S01]  /*0000*/  LDC R1, c[0x0][0x37c] ;  /* 0x0000df00ff017b82 */ /* 0x000fe20000000800 */
[----:B------:R-:W0:Y:S07]  /*0010*/  S2R R2, SR_TID.Y ;  /* 0x0000000000027919 */ /* 0x000e2e0000002200 */
[----:B------:R-:W1:Y:S01]  /*0020*/  LDC R5, c[0x0][0x360] ;  /* 0x0000d800ff057b82 */ /* 0x000e620000000800 */
[----:B------:R-:W2:Y:S01]  /*0030*/  LDCU UR6, c[0x0][0x3a0] ;  /* 0x00007400ff0677ac */ /* 0x000ea20008000800 */
[----:B------:R-:W1:Y:S06]  /*0040*/  S2R R0, SR_TID.X ;  /* 0x0000000000007919 */ /* 0x000e6c0000002100 */
[----:B------:R-:W0:Y:S08]  /*0050*/  S2UR UR5, SR_CTAID.Y ;  /* 0x00000000000579c3 */ /* 0x000e300000002600 */
[----:B------:R-:W0:Y:S01]  /*0060*/  LDC R7, c[0x0][0x364] ;  /* 0x0000d900ff077b82 */ /* 0x000e220000000800 */
[----:B--2---:R-:W-:-:S07]  /*0070*/  UISETP.GE.AND UP0, UPT, UR6, 0x1, UPT ;  /* 0x000000010600788c */ /* 0x004fce000bf06270 */
[----:B------:R-:W1:Y:S08]  /*0080*/  S2UR UR4, SR_CTAID.X ;  /* 0x00000000000479c3 */ /* 0x000e700000002500 */
[----:B------:R-:W2:Y:S08]  /*0090*/  LDC.64 R10, c[0x0][0x390] ;  /* 0x0000e400ff0a7b82 */ /* 0x000eb00000000a00 */
[----:B------:R-:W2:Y:S01]  /*00a0*/  LDC.64 R8, c[0x0][0x398] ;  /* 0x0000e600ff087b82 */ /* 0x000ea20000000a00 */
[----:B0-----:R-:W-:-:S02]  /*00b0*/  IMAD R7, R7, UR5, R2 ;  /* 0x0000000507077c24 */ /* 0x001fc4000f8e0202 */
[----:B-1----:R-:W-:-:S03]  /*00c0*/  IMAD R5, R5, UR4, R0 ;  /* 0x0000000405057c24 */ /* 0x002fc6000f8e0200 */
[----:B------:R-:W-:Y:S01]  /*00d0*/  I2FP.F32.U32 R0, R7 ;  /* 0x0000000700007245 */ /* 0x000fe20000201000 */
[----:B------:R-:W0:Y:S01]  /*00e0*/  LDCU.64 UR4, c[0x0][0x358] ;  /* 0x00006b00ff0477ac */ /* 0x000e220008000a00 */
[----:B------:R-:W-:-:S03]  /*00f0*/  I2FP.F32.S32 R3, R5 ;  /* 0x0000000500037245 */ /* 0x000fc60000201400 */
[----:B--2---:R-:W-:Y:S01]  /*0100*/  FFMA R0, R0, R9, R11 ;  /* 0x0000000900007223 */ /* 0x004fe2000000000b */
[----:B------:R-:W-:Y:S02]  /*0110*/  HFMA2 R9, -RZ, RZ, 0, 0 ;  /* 0x00000000ff097431 */ /* 0x000fe400000001ff */
[----:B------:R-:W-:Y:S01]  /*0120*/  FFMA R3, R3, R8, R10 ;  /* 0x0000000803037223 */ /* 0x000fe2000000000a */
[----:B0-----:R-:W-:Y:S06]  /*0130*/  BRA.U !UP0, `(.L_x_0) ;  /* 0x0000000108507547 */ /* 0x001fec000b800000 */
[----:B------:R-:W-:Y:S01]  /*0140*/  BSSY.RECONVERGENT B0, `(.L_x_0) ;  /* 0x0000013000007945 */ /* 0x000fe20003800200 */
[----:B------:R-:W-:Y:S01]  /*0150*/  MOV R9, RZ ;  /* 0x000000ff00097202 */ /* 0x000fe20000000f00 */
[----:B------:R-:W0:Y:S01]  /*0160*/  LDCU UR8, c[0x0][0x3a0] ;  /* 0x00007400ff0877ac */ /* 0x000e220008000800 */
[----:B------:R-:W-:Y:S02]  /*0170*/  MOV R11, R0 ;  /* 0x00000000000b7202 */ /* 0x000fe40000000f00 */
[----:B------:R-:W-:Y:S01]  /*0180*/  MOV R2, R3 ;  /* 0x0000000300027202 */ /* 0x000fe20000000f00 */
[----:B------:R-:W1:Y:S06]  /*0190*/  LDCU UR9, c[0x0][0x3a0] ;  /* 0x00007400ff0977ac */ /* 0x000e6c0008000800 */
.L_x_2:
[----:B------:R-:W-:Y:S01]  /*01a0*/  FMUL R4, R2, R2 ;  /* 0x0000000202047220 */ /* 0x000fe20000400000 */
[----:B------:R-:W-:-:S04]  /*01b0*/  FMUL R15, R11, R11 ;  /* 0x0000000b0b0f7220 */ /* 0x000fc80000400000 */
[----:B------:R-:W-:-:S05]  /*01c0*/  FADD R6, R4, R15 ;  /* 0x0000000f04067221 */ /* 0x000fca0000000000 */
[----:B------:R-:W-:-:S13]  /*01d0*/  FSETP.GT.AND P0, PT, R6, 4, PT ;  /* 0x408000000600780b */ /* 0x000fda0003f04000 */
[----:B------:R-:W-:Y:S05]  /*01e0*/  @P0 BRA `(.L_x_1) ;  /* 0x0000000000200947 */ /* 0x000fea0003800000 */
[----:B------:R-:W-:Y:S01]  /*01f0*/  IADD3 R9, PT, PT, R9, 0x1, RZ ;  /* 0x0000000109097810 */ /* 0x000fe20007ffe0ff */
[----:B------:R-:W-:Y:S01]  /*0200*/  FADD R13, R2, R2 ;  /* 0x00000002020d7221 */ /* 0x000fe20000000000 */
[----:B------:R-:W-:Y:S02]  /*0210*/  FADD R2, R4, -R15 ;  /* 0x8000000f04027221 */ /* 0x000fe40000000000 */
[----:B-1----:R-:W-:Y:S01]  /*0220*/  ISETP.NE.AND P0, PT, R9, UR9, PT ;  /* 0x0000000909007c0c */ /* 0x002fe2000bf05270 */
[----:B------:R-:W-:Y:S01]  /*0230*/  FFMA R11, R13, R11, R0 ;  /* 0x0000000b0d0b7223 */ /* 0x000fe20000000000 */
[----:B------:R-:W-:-:S11]  /*0240*/  FADD R2, R3, R2 ;  /* 0x0000000203027221 */ /* 0x000fd60000000000 */
[----:B------:R-:W-:Y:S05]  /*0250*/  @P0 BRA `(.L_x_2) ;  /* 0xfffffffc00d00947 */ /* 0x000fea000383ffff */
[----:B0-----:R-:W-:-:S07]  /*0260*/  MOV R9, UR8 ;  /* 0x0000000800097c02 */ /* 0x001fce0008000f00 */
.L_x_1:
[----:B01----:R-:W-:Y:S05]  /*0270*/  BSYNC.RECONVERGENT B0 ;  /* 0x0000000000007941 */ /* 0x003fea0003800200 */
.L_x_0:
[----:B------:R-:W0:Y:S01]  /*0280*/  LDC.64 R2, c[0x0][0x380] ;  /* 0x0000e000ff027b82 */ /* 0x000e220000000a00 */
[----:B------:R-:W0:Y:S02]  /*0290*/  LDCU.64 UR6, c[0x0][0x388] ;  /* 0x00007100ff0677ac */ /* 0x000e240008000a00 */
[----:B0-----:R-:W-:-:S04]  /*02a0*/  IMAD.WIDE.U32 R2, R7, UR6, R2 ;  /* 0x0000000607027c25 */ /* 0x001fc8000f8e0002 */
[----:B------:R-:W-:Y:S02]  /*02b0*/  IMAD R3, R7, UR7, R3 ;  /* 0x0000000707037c24 */ /* 0x000fe4000f8e0203 */
[----:B------:R-:W-:-:S05]  /*02c0*/  IMAD.WIDE R2, R5, 0x4, R2 ;  /* 0x0000000405027825 */ /* 0x000fca00078e0202 */
[----:B------:R-:W-:Y:S01]  /*02d0*/  STG.E desc[UR4][R2.64], R9 ;  /* 0x0000000902007986 */ /* 0x000fe2000c101904 */
[----:B------:R-:W-:Y:S05]  /*02e0*/  EXIT ;  /* 0x000000000000794d */ /* 0x000fea0003800000 */
.L_x_3:
[----:B------:R-:W-:-:S00]  /*02f0*/  BRA `(.L_x_3) ;  /* 0xfffffffc00fc7947 */ /* 0x000fc0000383ffff */
[----:B------:R-:W-:-:S00]  /*0300*/  NOP ;  /* 0x0000000000007918 */ /* 0x000fc00000000000 */
[----:B------:R-:W-:-:S00]  /*0310*/  NOP ;  /* 0x0000000000007918 */ /* 0x000fc00000000000 */
[----:B------:R-:W-:-:S00]  /*0320*/  NOP ;  /* 0x0000000000007918 */ /* 0x000fc00000000000 */
[----:B------:R-:W-:-:S00]  /*0330*/  NOP ;  /* 0x0000000000007918 */ /* 0x000fc00000000000 */
[----:B------:R-:W-:-:S00]  /*0340*/  NOP ;  /* 0x0000000000007918 */ /* 0x000fc00000000000 */
[----:B------:R-:W-:-:S00]  /*0350*/  NOP ;  /* 0x0000000000007918 */ /* 0x000fc00000000000 */
[----:B------:R-:W-:-:S00]  /*0360*/  NOP ;  /* 0x0000000000007918 */ /* 0x000fc00000000000 */
[----:B------:R-:W-:-:S00]  /*0370*/  NOP ;  /* 0x0000000000007918 */ /* 0x000fc00000000000 */
.L_x_4:


//--------------------- .nv.shared.reserved.0     --------------------------
	.section	.nv.shared.reserved.0,"aw",@nobits
	.weak		__nv_reservedSMEM_offset_0_alias
	.size		__nv_reservedSMEM_offset_0_alias, 0, 64
	.other		__nv_reservedSMEM_offset_0_alias,@"STO_CUDA_RESERVED_SHARED STV_DEFAULT"
__nv_reservedSMEM_offset_0_alias:
	.zero		0
	.zero		64


//--------------------- .nv.constant0._Z12mandelKernelPimffffi --------------------------
	.section	.nv.constant0._Z12mandelKernelPimffffi,"a",@progbits
	.sectionflags	@""
	.align	4
.nv.constant0._Z12mandelKernelPimffffi:
	.zero		932


//--------------------- SYMBOLS --------------------------

	.type		.nv.reservedSmem.offset0,@object
	.size		.nv.reservedSmem.offset0,0x4
